	.headerflags	@"EF_CUDA_TEXMODE_UNIFIED EF_CUDA_64BIT_ADDRESS EF_CUDA_ACCELERATORS EF_CUDA_SM90 EF_CUDA_VIRTUAL_SM(EF_CUDA_SM90)"
	.elftype	@"ET_EXEC"


//--------------------- .nv.info                  --------------------------
	.section	.nv.info,"",@"SHT_CUDA_INFO"
	.align	4


	//----- nvinfo : EIATTR_REGCOUNT
	.align		4
        /*0000*/ 	.byte	0x04, 0x2f
        /*0002*/ 	.short	(.L_3 - .L_2)
	.align		4
.L_2:
        /*0004*/ 	.word	index@(triton_poi_fused__native_batch_norm_legit_no_training_mul_sigmoid_14)
        /*0008*/ 	.word	0x00000020


	//----- nvinfo : EIATTR_MIN_STACK_SIZE
	.align		4
.L_3:
        /*000c*/ 	.byte	0x04, 0x12
        /*000e*/ 	.short	(.L_5 - .L_4)
	.align		4
.L_4:
        /*0010*/ 	.word	index@(triton_poi_fused__native_batch_norm_legit_no_training_mul_sigmoid_14)
        /*0014*/ 	.word	0x00000000


	//----- nvinfo : EIATTR_FRAME_SIZE
	.align		4
.L_5:
        /*0018*/ 	.byte	0x04, 0x11
        /*001a*/ 	.short	(.L_7 - .L_6)
	.align		4
.L_6:
        /*001c*/ 	.word	index@(triton_poi_fused__native_batch_norm_legit_no_training_mul_sigmoid_14)
        /*0020*/ 	.word	0x00000000


	//----- nvinfo : EIATTR_MIN_STACK_SIZE
	.align		4
.L_7:
        /*0024*/ 	.byte	0x04, 0x12
        /*0026*/ 	.short	(.L_9 - .L_8)
	.align		4
.L_8:
        /*0028*/ 	.word	index@(triton_poi_fused__native_batch_norm_legit_no_training_mul_sigmoid_14)
        /*002c*/ 	.word	0x00000000
.L_9:


//--------------------- .nv.info.triton_poi_fused__native_batch_norm_legit_no_training_mul_sigmoid_14 --------------------------
	.section	.nv.info.triton_poi_fused__native_batch_norm_legit_no_training_mul_sigmoid_14,"",@"SHT_CUDA_INFO"
	.sectionflags	@""
	.align	4


	//----- nvinfo : EIATTR_CUDA_API_VERSION
	.align		4
        /*0000*/ 	.byte	0x04, 0x37
        /*0002*/ 	.short	(.L_11 - .L_10)
.L_10:
        /*0004*/ 	.word	0x0000007c


	//----- nvinfo : EIATTR_KPARAM_INFO
	.align		4
.L_11:
        /*0008*/ 	.byte	0x04, 0x17
        /*000a*/ 	.short	(.L_13 - .L_12)
.L_12:
        /*000c*/ 	.word	0x00000000
        /*0010*/ 	.short	0x0006
        /*0012*/ 	.short	0x0030
        /*0014*/ 	.byte	0x00, 0xf0, 0x11, 0x00


	//----- nvinfo : EIATTR_KPARAM_INFO
	.align		4
.L_13:
        /*0018*/ 	.byte	0x04, 0x17
        /*001a*/ 	.short	(.L_15 - .L_14)
.L_14:
        /*001c*/ 	.word	0x00000000
        /*0020*/ 	.short	0x0005
        /*0022*/ 	.short	0x0028
        /*0024*/ 	.byte	0x00, 0xf4, 0x21, 0x00


	//----- nvinfo : EIATTR_KPARAM_INFO
	.align		4
.L_15:
        /*0028*/ 	.byte	0x04, 0x17
        /*002a*/ 	.short	(.L_17 - .L_16)
.L_16:
        /*002c*/ 	.word	0x00000000
        /*0030*/ 	.short	0x0004
        /*0032*/ 	.short	0x0020
        /*0034*/ 	.byte	0x00, 0xf4, 0x21, 0x00


	//----- nvinfo : EIATTR_KPARAM_INFO
	.align		4
.L_17:
        /*0038*/ 	.byte	0x04, 0x17
        /*003a*/ 	.short	(.L_19 - .L_18)
.L_18:
        /*003c*/ 	.word	0x00000000
        /*0040*/ 	.short	0x0003
        /*0042*/ 	.short	0x0018
        /*0044*/ 	.byte	0x00, 0xf4, 0x21, 0x00


	//----- nvinfo : EIATTR_KPARAM_INFO
	.align		4
.L_19:
        /*0048*/ 	.byte	0x04, 0x17
        /*004a*/ 	.short	(.L_21 - .L_20)
.L_20:
        /*004c*/ 	.word	0x00000000
        /*0050*/ 	.short	0x0002
        /*0052*/ 	.short	0x0010
        /*0054*/ 	.byte	0x00, 0xf4, 0x21, 0x00


	//----- nvinfo : EIATTR_KPARAM_INFO
	.align		4
.L_21:
        /*0058*/ 	.byte	0x04, 0x17
        /*005a*/ 	.short	(.L_23 - .L_22)
.L_22:
        /*005c*/ 	.word	0x00000000
        /*0060*/ 	.short	0x0001
        /*0062*/ 	.short	0x0008
        /*0064*/ 	.byte	0x00, 0xf4, 0x21, 0x00


	//----- nvinfo : EIATTR_KPARAM_INFO
	.align		4
.L_23:
        /*0068*/ 	.byte	0x04, 0x17
        /*006a*/ 	.short	(.L_25 - .L_24)
.L_24:
        /*006c*/ 	.word	0x00000000
        /*0070*/ 	.short	0x0000
        /*0072*/ 	.short	0x0000
        /*0074*/ 	.byte	0x00, 0xf4, 0x21, 0x00


	//----- nvinfo : EIATTR_SPARSE_MMA_MASK
	.align		4
.L_25:
        /*0078*/ 	.byte	0x03, 0x50
        /*007a*/ 	.short	0x0000


	//----- nvinfo : EIATTR_MAXREG_COUNT
	.align		4
        /*007c*/ 	.byte	0x03, 0x1b
        /*007e*/ 	.short	0x00ff


	//----- nvinfo : EIATTR_EXIT_INSTR_OFFSETS
	.align		4
        /*0080*/ 	.byte	0x04, 0x1c
        /*0082*/ 	.short	(.L_27 - .L_26)


	//   ....[0]....
.L_26:
        /*0084*/ 	.word	0x00000870


	//----- nvinfo : EIATTR_REQNTID
	.align		4
.L_27:
        /*0088*/ 	.byte	0x04, 0x10
        /*008a*/ 	.short	(.L_29 - .L_28)
.L_28:
        /*008c*/ 	.word	0x00000080
        /*0090*/ 	.word	0x00000001
        /*0094*/ 	.word	0x00000001


	//----- nvinfo : EIATTR_CBANK_PARAM_SIZE
	.align		4
.L_29:
        /*0098*/ 	.byte	0x03, 0x19
        /*009a*/ 	.short	0x0034


	//----- nvinfo : EIATTR_PARAM_CBANK
	.align		4
        /*009c*/ 	.byte	0x04, 0x0a
        /*009e*/ 	.short	(.L_31 - .L_30)
	.align		4
.L_30:
        /*00a0*/ 	.word	index@(.nv.constant0.triton_poi_fused__native_batch_norm_legit_no_training_mul_sigmoid_14)
        /*00a4*/ 	.short	0x0210
        /*00a6*/ 	.short	0x0034


	//----- nvinfo : EIATTR_SW_WAR
	.align		4
.L_31:
        /*00a8*/ 	.byte	0x04, 0x36
        /*00aa*/ 	.short	(.L_33 - .L_32)
.L_32:
        /*00ac*/ 	.word	0x00000008
.L_33:


//--------------------- .nv.callgraph             --------------------------
	.section	.nv.callgraph,"",@"SHT_CUDA_CALLGRAPH"
	.align	4
	.sectionentsize	8
	.align		4
        /*0000*/ 	.word	0x00000000
	.align		4
        /*0004*/ 	.word	0xffffffff
	.align		4
        /*0008*/ 	.word	0x00000000
	.align		4
        /*000c*/ 	.word	0xfffffffe
	.align		4
        /*0010*/ 	.word	0x00000000
	.align		4
        /*0014*/ 	.word	0xfffffffd
	.align		4
        /*0018*/ 	.word	0x00000000
	.align		4
        /*001c*/ 	.word	0xfffffffc


//--------------------- .nv.constant4             --------------------------
	.section	.nv.constant4,"a",@progbits
	.align	8
	.align		8
.nv.constant4:
        /*0000*/ 	.dword	_$_str
	.align		8
        /*0008*/ 	.dword	_$_str_$_2


//--------------------- .text.triton_poi_fused__native_batch_norm_legit_no_training_mul_sigmoid_14 --------------------------
	.section	.text.triton_poi_fused__native_batch_norm_legit_no_training_mul_sigmoid_14,"ax",@progbits
	.align	128
        .global         triton_poi_fused__native_batch_norm_legit_no_training_mul_sigmoid_14
        .type           triton_poi_fused__native_batch_norm_legit_no_training_mul_sigmoid_14,@function
        .size           triton_poi_fused__native_batch_norm_legit_no_training_mul_sigmoid_14,(.L_x_1 - triton_poi_fused__native_batch_norm_legit_no_training_mul_sigmoid_14)
        .other          triton_poi_fused__native_batch_norm_legit_no_training_mul_sigmoid_14,@"STO_CUDA_ENTRY STV_DEFAULT"
triton_poi_fused__native_batch_norm_legit_no_training_mul_sigmoid_14:
.text.triton_poi_fused__native_batch_norm_legit_no_training_mul_sigmoid_14:
[----:B------:R-:W-:Y:S01]  /*0000*/  LDC R1, c[0x0][0x28] ;  /* 0x00000a00ff017b82 */ /* 0x000fe20000000800 */
[----:B------:R-:W1:Y:S07]  /*0010*/  S2R R0, SR_TID.X ;  /* 0x0000000000007919 */ /* 0x000e6e0000002100 */
[----:B------:R-:W2:Y:S01]  /*0020*/  LDC.64 R4, c[0x0][0x228] ;  /* 0x00008a00ff047b82 */ /* 0x000ea20000000a00 */
[----:B------:R-:W-:Y:S01]  /*0030*/  ULDC.64 UR4, c[0x0][0x208] ;  /* 0x0000820000047ab9 */ /* 0x000fe20000000a00 */
[----:B------:R-:W3:Y:S06]  /*0040*/  S2R R7, SR_CTAID.X ;  /* 0x0000000000077919 */ /* 0x000eec0000002500 */
[----:B------:R-:W4:Y:S08]  /*0050*/  LDC.64 R8, c[0x0][0x218] ;  /* 0x00008600ff087b82 */ /* 0x000f300000000a00 */
[----:B------:R-:W5:Y:S08]  /*0060*/  LDC.64 R12, c[0x0][0x220] ;  /* 0x00008800ff0c7b82 */ /* 0x000f700000000a00 */
[----:B------:R-:W5:Y:S01]  /*0070*/  LDC.64 R20, c[0x0][0x230] ;  /* 0x00008c00ff147b82 */ /* 0x000f620000000a00 */
[----:B-1----:R-:W-:-:S07]  /*0080*/  SHF.L.U32 R0, R0, 0x2, RZ ;  /* 0x0000000200007819 */ /* 0x002fce00000006ff */
[----:B------:R-:W1:Y:S01]  /*0090*/  LDC.64 R16, c[0x0][0x238] ;  /* 0x00008e00ff107b82 */ /* 0x000e620000000a00 */
[----:B---3--:R-:W-:Y:S02]  /*00a0*/  SHF.R.S32.HI R3, RZ, 0x16, R7 ;  /* 0x00000016ff037819 */ /* 0x008fe40000011407 */
[----:B------:R-:W-:Y:S02]  /*00b0*/  LOP3.LUT R0, R0, 0x1fc, RZ, 0xc0, !PT ;  /* 0x000001fc00007812 */ /* 0x000fe400078ec0ff */
[----:B------:R-:W-:Y:S02]  /*00c0*/  SGXT R3, R3, 0x1 ;  /* 0x000000010303781a */ /* 0x000fe40000000200 */
[----:B------:R-:W-:-:S04]  /*00d0*/  LEA R0, R7, R0, 0x9 ;  /* 0x0000000007007211 */ /* 0x000fc800078e48ff */
[----:B------:R-:W-:-:S04]  /*00e0*/  LEA.HI R3, R3, R0, RZ, 0x8 ;  /* 0x0000000003037211 */ /* 0x000fc800078f40ff */
[----:B------:R-:W-:-:S04]  /*00f0*/  LOP3.LUT R3, R3, 0xffffff00, RZ, 0xc0, !PT ;  /* 0xffffff0003037812 */ /* 0x000fc800078ec0ff */
[----:B------:R-:W-:-:S05]  /*0100*/  IADD3 R2, R0, -R3, RZ ;  /* 0x8000000300027210 */ /* 0x000fca0007ffe0ff */
[----:B--2---:R-:W-:-:S06]  /*0110*/  IMAD.WIDE R4, R2, 0x4, R4 ;  /* 0x0000000402047825 */ /* 0x004fcc00078e0204 */
[----:B------:R-:W2:Y:S01]  /*0120*/  LDG.E.EL.128 R4, desc[UR4][R4.64] ;  /* 0x0000000404047981 */ /* 0x000ea2000c2e1d00 */
[----:B----4-:R-:W-:-:S04]  /*0130*/  IMAD.WIDE R8, R0, 0x4, R8 ;  /* 0x0000000400087825 */ /* 0x010fc800078e0208 */
[C---:B-----5:R-:W-:Y:S02]  /*0140*/  IMAD.WIDE R12, R2.reuse, 0x4, R12 ;  /* 0x00000004020c7825 */ /* 0x060fe400078e020c */
[----:B------:R-:W3:Y:S04]  /*0150*/  LDG.E.128 R8, desc[UR4][R8.64] ;  /* 0x0000000408087981 */ /* 0x000ee8000c1e1d00 */
[----:B------:R-:W3:Y:S01]  /*0160*/  LDG.E.EL.128 R12, desc[UR4][R12.64] ;  /* 0x000000040c0c7981 */ /* 0x000ee2000c2e1d00 */
[----:B0-----:R-:W-:-:S04]  /*0170*/  IMAD.WIDE R20, R2, 0x4, R20 ;  /* 0x0000000402147825 */ /* 0x001fc800078e0214 */
[----:B-1----:R-:W-:Y:S02]  /*0180*/  IMAD.WIDE R16, R2, 0x4, R16 ;  /* 0x0000000402107825 */ /* 0x002fe400078e0210 */
[----:B------:R-:W4:Y:S04]  /*0190*/  LDG.E.EL.128 R20, desc[UR4][R20.64] ;  /* 0x0000000414147981 */ /* 0x000f28000c2e1d00 */
[----:B------:R-:W4:Y:S01]  /*01a0*/  LDG.E.EL.128 R16, desc[UR4][R16.64] ;  /* 0x0000000410107981 */ /* 0x000f22000c2e1d00 */
[----:B------:R-:W-:Y:S01]  /*01b0*/  HFMA2.MMA R2, -RZ, RZ, 1.625, 0 ;  /* 0x3e800000ff027435 */ /* 0x000fe200000001ff */
[----:B--2---:R-:W-:Y:S01]  /*01c0*/  FADD R4, R4, 9.9999997473787516356e-06 ;  /* 0x3727c5ac04047421 */ /* 0x004fe20000000000 */
[----:B------:R-:W-:Y:S01]  /*01d0*/  FADD R5, R5, 9.9999997473787516356e-06 ;  /* 0x3727c5ac05057421 */ /* 0x000fe20000000000 */
[----:B------:R-:W-:Y:S01]  /*01e0*/  FADD R6, R6, 9.9999997473787516356e-06 ;  /* 0x3727c5ac06067421 */ /* 0x000fe20000000000 */
[----:B------:R-:W-:Y:S01]  /*01f0*/  FADD R7, R7, 9.9999997473787516356e-06 ;  /* 0x3727c5ac07077421 */ /* 0x000fe20000000000 */
[----:B------:R-:W0:Y:S01]  /*0200*/  MUFU.SQRT R24, R4 ;  /* 0x0000000400187308 */ /* 0x000e220000002000 */
[----:B---3--:R-:W-:-:S07]  /*0210*/  FADD R8, R8, -R12 ;  /* 0x8000000c08087221 */ /* 0x008fce0000000000 */
[----:B------:R1:W2:Y:S01]  /*0220*/  MUFU.SQRT R25, R5 ;  /* 0x0000000500197308 */ /* 0x0002a20000002000 */
[----:B------:R-:W-:Y:S01]  /*0230*/  FADD R9, R9, -R13 ;  /* 0x8000000d09097221 */ /* 0x000fe20000000000 */
[----:B------:R-:W-:Y:S01]  /*0240*/  FADD R10, R10, -R14 ;  /* 0x8000000e0a0a7221 */ /* 0x000fe20000000000 */
[----:B------:R-:W-:Y:S01]  /*0250*/  FADD R11, R11, -R15 ;  /* 0x8000000f0b0b7221 */ /* 0x000fe20000000000 */
[----:B0-----:R-:W-:-:S04]  /*0260*/  FSETP.GT.AND P6, PT, R24, 8.50705917302346158658e+37, PT ;  /* 0x7e8000001800780b */ /* 0x001fc80003fc4000 */
[----:B------:R-:W0:Y:S01]  /*0270*/  MUFU.SQRT R3, R6 ;  /* 0x0000000600037308 */ /* 0x000e220000002000 */
[----:B------:R-:W-:Y:S02]  /*0280*/  FSETP.GEU.AND P5, PT, R24, 1.175494350822287508e-38, PT ;  /* 0x008000001800780b */ /* 0x000fe40003fae000 */
[----:B-1----:R-:W-:Y:S02]  /*0290*/  FSEL R5, R2, 1, P6 ;  /* 0x3f80000002057808 */ /* 0x002fe40003000000 */
[----:B--2---:R-:W-:-:S03]  /*02a0*/  FSETP.GT.AND P4, PT, R25, 8.50705917302346158658e+37, PT ;  /* 0x7e8000001900780b */ /* 0x004fc60003f84000 */
[----:B------:R-:W1:Y:S01]  /*02b0*/  MUFU.SQRT R7, R7 ;  /* 0x0000000700077308 */ /* 0x000e620000002000 */
[----:B------:R-:W-:Y:S02]  /*02c0*/  FSETP.GEU.AND P2, PT, R25, 1.175494350822287508e-38, PT ;  /* 0x008000001900780b */ /* 0x000fe40003f4e000 */
[----:B------:R-:W-:Y:S01]  /*02d0*/  FSEL R29, R2, 1, P4 ;  /* 0x3f800000021d7808 */ /* 0x000fe20002000000 */
[----:B------:R-:W-:Y:S02]  /*02e0*/  @P6 FMUL R24, R24, 0.25 ;  /* 0x3e80000018186820 */ /* 0x000fe40000400000 */
[----:B------:R-:W-:Y:S01]  /*02f0*/  @!P5 FMUL R5, R5, 16777216 ;  /* 0x4b8000000505d820 */ /* 0x000fe20000400000 */
[C---:B0-----:R-:W-:Y:S01]  /*0300*/  FSETP.GT.AND P3, PT, R3.reuse, 8.50705917302346158658e+37, PT ;  /* 0x7e8000000300780b */ /* 0x041fe20003f64000 */
[----:B------:R-:W-:Y:S01]  /*0310*/  @!P5 FMUL R24, R24, 16777216 ;  /* 0x4b8000001818d820 */ /* 0x000fe20000400000 */
[----:B------:R-:W-:Y:S02]  /*0320*/  FSETP.GEU.AND P0, PT, R3, 1.175494350822287508e-38, PT ;  /* 0x008000000300780b */ /* 0x000fe40003f0e000 */
[----:B------:R-:W-:Y:S01]  /*0330*/  FSEL R6, R2, 1, P3 ;  /* 0x3f80000002067808 */ /* 0x000fe20001800000 */
[----:B------:R-:W-:-:S02]  /*0340*/  @P4 FMUL R25, R25, 0.25 ;  /* 0x3e80000019194820 */ /* 0x000fc40000400000 */
[----:B------:R-:W0:Y:S01]  /*0350*/  MUFU.RCP R24, R24 ;  /* 0x0000001800187308 */ /* 0x000e220000001000 */
[----:B-1----:R-:W-:Y:S01]  /*0360*/  FSETP.GT.AND P1, PT, R7, 8.50705917302346158658e+37, PT ;  /* 0x7e8000000700780b */ /* 0x002fe20003f24000 */
[----:B------:R-:W-:Y:S01]  /*0370*/  @!P2 FMUL R25, R25, 16777216 ;  /* 0x4b8000001919a820 */ /* 0x000fe20000400000 */
[----:B------:R-:W-:Y:S01]  /*0380*/  FSETP.GEU.AND P6, PT, R7, 1.175494350822287508e-38, PT ;  /* 0x008000000700780b */ /* 0x000fe20003fce000 */
[----:B------:R-:W-:Y:S02]  /*0390*/  @!P2 FMUL R29, R29, 16777216 ;  /* 0x4b8000001d1da820 */ /* 0x000fe40000400000 */
[----:B------:R-:W-:Y:S02]  /*03a0*/  @P3 FMUL R3, R3, 0.25 ;  /* 0x3e80000003033820 */ /* 0x000fe40000400000 */
[----:B------:R-:W1:Y:S01]  /*03b0*/  MUFU.RCP R4, R25 ;  /* 0x0000001900047308 */ /* 0x000e620000001000 */
[----:B------:R-:W-:Y:S01]  /*03c0*/  @!P0 FMUL R6, R6, 16777216 ;  /* 0x4b80000006068820 */ /* 0x000fe20000400000 */
[----:B------:R-:W-:-:S04]  /*03d0*/  @!P0 FMUL R3, R3, 16777216 ;  /* 0x4b80000003038820 */ /* 0x000fc80000400000 */
[----:B------:R-:W-:Y:S01]  /*03e0*/  @P1 FMUL R7, R7, 0.25 ;  /* 0x3e80000007071820 */ /* 0x000fe20000400000 */
[----:B0-----:R-:W-:Y:S01]  /*03f0*/  FMUL R27, R24, R5 ;  /* 0x00000005181b7220 */ /* 0x001fe20000400000 */
[----:B------:R-:W0:Y:S02]  /*0400*/  MUFU.RCP R3, R3 ;  /* 0x0000000300037308 */ /* 0x000e240000001000 */
[----:B------:R-:W-:Y:S01]  /*0410*/  @!P6 FMUL R7, R7, 16777216 ;  /* 0x4b8000000707e820 */ /* 0x000fe20000400000 */
[----:B------:R-:W-:Y:S01]  /*0420*/  FMUL R27, R8, R27 ;  /* 0x0000001b081b7220 */ /* 0x000fe20000400000 */
[----:B------:R-:W-:Y:S01]  /*0430*/  FSEL R8, R2, 1, P1 ;  /* 0x3f80000002087808 */ /* 0x000fe20000800000 */
[----:B-1----:R-:W-:-:S03]  /*0440*/  FMUL R4, R4, R29 ;  /* 0x0000001d04047220 */ /* 0x002fc60000400000 */
[----:B------:R-:W1:Y:S01]  /*0450*/  MUFU.RCP R5, R7 ;  /* 0x0000000700057308 */ /* 0x000e620000001000 */
[----:B------:R-:W-:Y:S01]  /*0460*/  @!P6 FMUL R8, R8, 16777216 ;  /* 0x4b8000000808e820 */ /* 0x000fe20000400000 */
[----:B----4-:R-:W-:Y:S01]  /*0470*/  FFMA R16, R20, R27, R16 ;  /* 0x0000001b14107223 */ /* 0x010fe20000000010 */
[----:B------:R-:W-:Y:S01]  /*0480*/  FMUL R4, R9, R4 ;  /* 0x0000000409047220 */ /* 0x000fe20000400000 */
[----:B0-----:R-:W-:-:S03]  /*0490*/  FMUL R3, R3, R6 ;  /* 0x0000000603037220 */ /* 0x001fc60000400000 */
[----:B------:R-:W-:Y:S01]  /*04a0*/  FFMA R17, R21, R4, R17 ;  /* 0x0000000415117223 */ /* 0x000fe20000000011 */
[----:B------:R-:W-:Y:S01]  /*04b0*/  FADD R6, RZ, -R16 ;  /* 0x80000010ff067221 */ /* 0x000fe20000000000 */
[----:B------:R-:W-:-:S03]  /*04c0*/  FMUL R3, R10, R3 ;  /* 0x000000030a037220 */ /* 0x000fc60000400000 */
[----:B------:R-:W-:Y:S01]  /*04d0*/  FMUL R6, R6, 1.4426950216293334961 ;  /* 0x3fb8aa3b06067820 */ /* 0x000fe20000400000 */
[----:B-1----:R-:W-:Y:S01]  /*04e0*/  FMUL R8, R5, R8 ;  /* 0x0000000805087220 */ /* 0x002fe20000400000 */
[----:B------:R-:W-:Y:S01]  /*04f0*/  FFMA R18, R22, R3, R18 ;  /* 0x0000000316127223 */ /* 0x000fe20000000012 */
[----:B------:R-:W-:Y:S02]  /*0500*/  FADD R3, RZ, -R17 ;  /* 0x80000011ff037221 */ /* 0x000fe40000000000 */
[----:B------:R-:W-:Y:S01]  /*0510*/  FSETP.GEU.AND P0, PT, R6, -126, PT ;  /* 0xc2fc00000600780b */ /* 0x000fe20003f0e000 */
[----:B------:R-:W-:Y:S01]  /*0520*/  FMUL R8, R11, R8 ;  /* 0x000000080b087220 */ /* 0x000fe20000400000 */
[----:B------:R-:W-:Y:S01]  /*0530*/  FADD R4, RZ, -R18 ;  /* 0x80000012ff047221 */ /* 0x000fe20000000000 */
[----:B------:R-:W-:Y:S02]  /*0540*/  FMUL R5, R3, 1.4426950216293334961 ;  /* 0x3fb8aa3b03057820 */ /* 0x000fe40000400000 */
[----:B------:R-:W-:Y:S01]  /*0550*/  FFMA R19, R23, R8, R19 ;  /* 0x0000000817137223 */ /* 0x000fe20000000013 */
[----:B------:R-:W-:-:S02]  /*0560*/  FMUL R7, R4, 1.4426950216293334961 ;  /* 0x3fb8aa3b04077820 */ /* 0x000fc40000400000 */
[----:B------:R-:W-:Y:S01]  /*0570*/  FSETP.GEU.AND P1, PT, R5, -126, PT ;  /* 0xc2fc00000500780b */ /* 0x000fe20003f2e000 */
[----:B------:R-:W-:Y:S02]  /*0580*/  FADD R3, RZ, -R19 ;  /* 0x80000013ff037221 */ /* 0x000fe40000000000 */
[----:B------:R-:W-:Y:S02]  /*0590*/  FSETP.GEU.AND P2, PT, R7, -126, PT ;  /* 0xc2fc00000700780b */ /* 0x000fe40003f4e000 */
[----:B------:R-:W-:Y:S01]  /*05a0*/  FMUL R9, R3, 1.4426950216293334961 ;  /* 0x3fb8aa3b03097820 */ /* 0x000fe20000400000 */
[----:B------:R-:W-:-:S04]  /*05b0*/  @!P0 FMUL R6, R6, 0.5 ;  /* 0x3f00000006068820 */ /* 0x000fc80000400000 */
[----:B------:R-:W-:Y:S01]  /*05c0*/  FSETP.GEU.AND P3, PT, R9, -126, PT ;  /* 0xc2fc00000900780b */ /* 0x000fe20003f6e000 */
[----:B------:R-:W0:Y:S02]  /*05d0*/  MUFU.EX2 R3, R6 ;  /* 0x0000000600037308 */ /* 0x000e240000000800 */
[----:B------:R-:W-:-:S03]  /*05e0*/  @!P1 FMUL R5, R5, 0.5 ;  /* 0x3f00000005059820 */ /* 0x000fc60000400000 */
[----:B------:R-:W-:-:S03]  /*05f0*/  @!P2 FMUL R7, R7, 0.5 ;  /* 0x3f0000000707a820 */ /* 0x000fc60000400000 */
[----:B------:R-:W1:Y:S04]  /*0600*/  MUFU.EX2 R4, R5 ;  /* 0x0000000500047308 */ /* 0x000e680000000800 */
[----:B------:R-:W-:Y:S01]  /*0610*/  @!P3 FMUL R9, R9, 0.5 ;  /* 0x3f0000000909b820 */ /* 0x000fe20000400000 */
[----:B0-----:R-:W-:-:S03]  /*0620*/  @!P0 FMUL R3, R3, R3 ;  /* 0x0000000303038220 */ /* 0x001fc60000400000 */
[----:B------:R-:W0:Y:S01]  /*0630*/  MUFU.EX2 R8, R7 ;  /* 0x0000000700087308 */ /* 0x000e220000000800 */
[----:B------:R-:W-:Y:S01]  /*0640*/  FADD R3, R3, 1 ;  /* 0x3f80000003037421 */ /* 0x000fe20000000000 */
[----:B-1----:R-:W-:-:S06]  /*0650*/  @!P1 FMUL R4, R4, R4 ;  /* 0x0000000404049220 */ /* 0x002fcc0000400000 */
[----:B------:R-:W1:Y:S01]  /*0660*/  MUFU.EX2 R10, R9 ;  /* 0x00000009000a7308 */ /* 0x000e620000000800 */
[----:B------:R-:W-:Y:S01]  /*0670*/  FSETP.GT.AND P0, PT, R3, 8.50705917302346158658e+37, PT ;  /* 0x7e8000000300780b */ /* 0x000fe20003f04000 */
[----:B------:R-:W-:Y:S02]  /*0680*/  FADD R6, R4, 1 ;  /* 0x3f80000004067421 */ /* 0x000fe40000000000 */
[----:B------:R-:W2:Y:S01]  /*0690*/  LDC.64 R4, c[0x0][0x210] ;  /* 0x00008400ff047b82 */ /* 0x000ea20000000a00 */
[----:B------:R-:W-:Y:S01]  /*06a0*/  FSEL R12, R2, 1, P0 ;  /* 0x3f800000020c7808 */ /* 0x000fe20000000000 */
[----:B0-----:R-:W-:Y:S01]  /*06b0*/  @!P2 FMUL R8, R8, R8 ;  /* 0x000000080808a220 */ /* 0x001fe20000400000 */
[----:B------:R-:W-:-:S03]  /*06c0*/  FSETP.GT.AND P1, PT, R6, 8.50705917302346158658e+37, PT ;  /* 0x7e8000000600780b */ /* 0x000fc60003f24000 */
[----:B------:R-:W-:Y:S01]  /*06d0*/  FADD R8, R8, 1 ;  /* 0x3f80000008087421 */ /* 0x000fe20000000000 */
[----:B------:R-:W-:-:S03]  /*06e0*/  FSEL R7, R2, 1, P1 ;  /* 0x3f80000002077808 */ /* 0x000fc60000800000 */
[----:B------:R-:W-:Y:S01]  /*06f0*/  @P0 FMUL R3, R3, 0.25 ;  /* 0x3e80000003030820 */ /* 0x000fe20000400000 */
[----:B-1----:R-:W-:Y:S01]  /*0700*/  @!P3 FMUL R10, R10, R10 ;  /* 0x0000000a0a0ab220 */ /* 0x002fe20000400000 */
[----:B------:R-:W-:-:S03]  /*0710*/  FSETP.GT.AND P2, PT, R8, 8.50705917302346158658e+37, PT ;  /* 0x7e8000000800780b */ /* 0x000fc60003f44000 */
[----:B------:R-:W-:Y:S01]  /*0720*/  FADD R10, R10, 1 ;  /* 0x3f8000000a0a7421 */ /* 0x000fe20000000000 */
[----:B------:R-:W0:Y:S01]  /*0730*/  MUFU.RCP R3, R3 ;  /* 0x0000000300037308 */ /* 0x000e220000001000 */
[----:B------:R-:W-:Y:S01]  /*0740*/  @P1 FMUL R6, R6, 0.25 ;  /* 0x3e80000006061820 */ /* 0x000fe20000400000 */
[----:B------:R-:W-:Y:S02]  /*0750*/  FSEL R9, R2, 1, P2 ;  /* 0x3f80000002097808 */ /* 0x000fe40001000000 */
[----:B------:R-:W-:-:S04]  /*0760*/  FSETP.GT.AND P3, PT, R10, 8.50705917302346158658e+37, PT ;  /* 0x7e8000000a00780b */ /* 0x000fc80003f64000 */
[----:B------:R-:W1:Y:S01]  /*0770*/  MUFU.RCP R6, R6 ;  /* 0x0000000600067308 */ /* 0x000e620000001000 */
[----:B------:R-:W-:Y:S01]  /*0780*/  @P2 FMUL R8, R8, 0.25 ;  /* 0x3e80000008082820 */ /* 0x000fe20000400000 */
[----:B------:R-:W-:Y:S01]  /*0790*/  FSEL R11, R2, 1, P3 ;  /* 0x3f800000020b7808 */ /* 0x000fe20001800000 */
[----:B--2---:R-:W-:-:S04]  /*07a0*/  IMAD.WIDE R4, R0, 0x4, R4 ;  /* 0x0000000400047825 */ /* 0x004fc800078e0204 */
[----:B0-----:R-:W-:Y:S01]  /*07b0*/  FMUL R3, R3, R12 ;  /* 0x0000000c03037220 */ /* 0x001fe20000400000 */
[----:B------:R-:W0:Y:S01]  /*07c0*/  MUFU.RCP R8, R8 ;  /* 0x0000000800087308 */ /* 0x000e220000001000 */
[----:B------:R-:W-:Y:S02]  /*07d0*/  @P3 FMUL R10, R10, 0.25 ;  /* 0x3e8000000a0a3820 */ /* 0x000fe40000400000 */
[----:B------:R-:W-:Y:S01]  /*07e0*/  FMUL R16, R16, R3 ;  /* 0x0000000310107220 */ /* 0x000fe20000400000 */
[----:B-1----:R-:W-:-:S04]  /*07f0*/  FMUL R6, R6, R7 ;  /* 0x0000000706067220 */ /* 0x002fc80000400000 */
[----:B------:R-:W1:Y:S01]  /*0800*/  MUFU.RCP R10, R10 ;  /* 0x0000000a000a7308 */ /* 0x000e620000001000 */
[----:B------:R-:W-:Y:S01]  /*0810*/  FMUL R17, R17, R6 ;  /* 0x0000000611117220 */ /* 0x000fe20000400000 */
[----:B0-----:R-:W-:-:S04]  /*0820*/  FMUL R9, R8, R9 ;  /* 0x0000000908097220 */ /* 0x001fc80000400000 */
[----:B------:R-:W-:Y:S01]  /*0830*/  FMUL R18, R18, R9 ;  /* 0x0000000912127220 */ /* 0x000fe20000400000 */
[----:B-1----:R-:W-:-:S04]  /*0840*/  FMUL R2, R10, R11 ;  /* 0x0000000b0a027220 */ /* 0x002fc80000400000 */
[----:B------:R-:W-:-:S05]  /*0850*/  FMUL R19, R19, R2 ;  /* 0x0000000213137220 */ /* 0x000fca0000400000 */
[----:B------:R-:W-:Y:S01]  /*0860*/  STG.E.128 desc[UR4][R4.64], R16 ;  /* 0x0000001004007986 */ /* 0x000fe2000c101d04 */
[----:B------:R-:W-:Y:S05]  /*0870*/  EXIT ;  /* 0x000000000000794d */ /* 0x000fea0003800000 */
.L_x_0:
[----:B------:R-:W-:-:S00]  /*0880*/  BRA `(.L_x_0) ;  /* 0xfffffffc00fc7947 */ /* 0x000fc0000383ffff */
[----:B------:R-:W-:-:S00]  /*0890*/  NOP ;  /* 0x0000000000007918 */ /* 0x000fc00000000000 */
        /* <DEDUP_REMOVED lines=14> */
.L_x_1:


//--------------------- .nv.global.init           --------------------------
	.section	.nv.global.init,"aw",@progbits
.nv.global.init:
	.type		_$_str,@object
	.size		_$_str,(_$_str_$_2 - _$_str)
_$_str:
        /*0000*/ 	.byte	0x5f, 0x5f, 0x43, 0x55, 0x44, 0x41, 0x5f, 0x46, 0x54, 0x5a, 0x00
	.type		_$_str_$_2,@object
	.size		_$_str_$_2,(.L_1 - _$_str_$_2)
_$_str_$_2:
        /*000b*/ 	.byte	0x5f, 0x5f, 0x43, 0x55, 0x44, 0x41, 0x5f, 0x50, 0x52, 0x45, 0x43, 0x5f, 0x53, 0x51, 0x52, 0x54
        /*001b*/ 	.byte	0x00
.L_1:


//--------------------- .nv.constant0.triton_poi_fused__native_batch_norm_legit_no_training_mul_sigmoid_14 --------------------------
	.section	.nv.constant0.triton_poi_fused__native_batch_norm_legit_no_training_mul_sigmoid_14,"a",@progbits
	.sectionflags	@""
	.align	4
.nv.constant0.triton_poi_fused__native_batch_norm_legit_no_training_mul_sigmoid_14:
	.zero		580
